	.headerflags	@"EF_CUDA_TEXMODE_UNIFIED EF_CUDA_64BIT_ADDRESS EF_CUDA_ACCELERATORS EF_CUDA_SM90 EF_CUDA_VIRTUAL_SM(EF_CUDA_SM90)"
	.elftype	@"ET_EXEC"


//--------------------- .nv.info                  --------------------------
	.section	.nv.info,"",@"SHT_CUDA_INFO"
	.align	4


	//----- nvinfo : EIATTR_REGCOUNT
	.align		4
        /*0000*/ 	.byte	0x04, 0x2f
        /*0002*/ 	.short	(.L_1 - .L_0)
	.align		4
.L_0:
        /*0004*/ 	.word	index@(triton_mm)
        /*0008*/ 	.word	0x00000031


	//----- nvinfo : EIATTR_MIN_STACK_SIZE
	.align		4
.L_1:
        /*000c*/ 	.byte	0x04, 0x12
        /*000e*/ 	.short	(.L_3 - .L_2)
	.align		4
.L_2:
        /*0010*/ 	.word	index@(triton_mm)
        /*0014*/ 	.word	0x00000000


	//----- nvinfo : EIATTR_FRAME_SIZE
	.align		4
.L_3:
        /*0018*/ 	.byte	0x04, 0x11
        /*001a*/ 	.short	(.L_5 - .L_4)
	.align		4
.L_4:
        /*001c*/ 	.word	index@(triton_mm)
        /*0020*/ 	.word	0x00000000


	//----- nvinfo : EIATTR_MIN_STACK_SIZE
	.align		4
.L_5:
        /*0024*/ 	.byte	0x04, 0x12
        /*0026*/ 	.short	(.L_7 - .L_6)
	.align		4
.L_6:
        /*0028*/ 	.word	index@(triton_mm)
        /*002c*/ 	.word	0x00000000
.L_7:


//--------------------- .nv.info.triton_mm        --------------------------
	.section	.nv.info.triton_mm,"",@"SHT_CUDA_INFO"
	.sectionflags	@""
	.align	4


	//----- nvinfo : EIATTR_CUDA_API_VERSION
	.align		4
        /*0000*/ 	.byte	0x04, 0x37
        /*0002*/ 	.short	(.L_9 - .L_8)
.L_8:
        /*0004*/ 	.word	0x0000007c


	//----- nvinfo : EIATTR_KPARAM_INFO
	.align		4
.L_9:
        /*0008*/ 	.byte	0x04, 0x17
        /*000a*/ 	.short	(.L_11 - .L_10)
.L_10:
        /*000c*/ 	.word	0x00000000
        /*0010*/ 	.short	0x0003
        /*0012*/ 	.short	0x0018
        /*0014*/ 	.byte	0x00, 0xf0, 0x11, 0x00


	//----- nvinfo : EIATTR_KPARAM_INFO
	.align		4
.L_11:
        /*0018*/ 	.byte	0x04, 0x17
        /*001a*/ 	.short	(.L_13 - .L_12)
.L_12:
        /*001c*/ 	.word	0x00000000
        /*0020*/ 	.short	0x0002
        /*0022*/ 	.short	0x0010
        /*0024*/ 	.byte	0x00, 0xf0, 0x21, 0x00


	//----- nvinfo : EIATTR_KPARAM_INFO
	.align		4
.L_13:
        /*0028*/ 	.byte	0x04, 0x17
        /*002a*/ 	.short	(.L_15 - .L_14)
.L_14:
        /*002c*/ 	.word	0x00000000
        /*0030*/ 	.short	0x0001
        /*0032*/ 	.short	0x0008
        /*0034*/ 	.byte	0x00, 0xf0, 0x21, 0x00


	//----- nvinfo : EIATTR_KPARAM_INFO
	.align		4
.L_15:
        /*0038*/ 	.byte	0x04, 0x17
        /*003a*/ 	.short	(.L_17 - .L_16)
.L_16:
        /*003c*/ 	.word	0x00000000
        /*0040*/ 	.short	0x0000
        /*0042*/ 	.short	0x0000
        /*0044*/ 	.byte	0x00, 0xf0, 0x21, 0x00


	//----- nvinfo : EIATTR_SPARSE_MMA_MASK
	.align		4
.L_17:
        /*0048*/ 	.byte	0x03, 0x50
        /*004a*/ 	.short	0x0000


	//----- nvinfo : EIATTR_MAXREG_COUNT
	.align		4
        /*004c*/ 	.byte	0x03, 0x1b
        /*004e*/ 	.short	0x00ff


	//----- nvinfo : EIATTR_EXIT_INSTR_OFFSETS
	.align		4
        /*0050*/ 	.byte	0x04, 0x1c
        /*0052*/ 	.short	(.L_19 - .L_18)


	//   ....[0]....
.L_18:
        /*0054*/ 	.word	0x00000040


	//   ....[1]....
        /*0058*/ 	.word	0x00001d40


	//   ....[2]....
        /*005c*/ 	.word	0x00001da0


	//----- nvinfo : EIATTR_MAX_THREADS
	.align		4
.L_19:
        /*0060*/ 	.byte	0x04, 0x05
        /*0062*/ 	.short	(.L_21 - .L_20)
.L_20:
        /*0064*/ 	.word	0x00000100
        /*0068*/ 	.word	0x00000001
        /*006c*/ 	.word	0x00000001


	//----- nvinfo : EIATTR_CBANK_PARAM_SIZE
	.align		4
.L_21:
        /*0070*/ 	.byte	0x03, 0x19
        /*0072*/ 	.short	0x001c


	//----- nvinfo : EIATTR_PARAM_CBANK
	.align		4
        /*0074*/ 	.byte	0x04, 0x0a
        /*0076*/ 	.short	(.L_23 - .L_22)
	.align		4
.L_22:
        /*0078*/ 	.word	index@(.nv.constant0.triton_mm)
        /*007c*/ 	.short	0x0210
        /*007e*/ 	.short	0x001c


	//----- nvinfo : EIATTR_SW_WAR
	.align		4
.L_23:
        /*0080*/ 	.byte	0x04, 0x36
        /*0082*/ 	.short	(.L_25 - .L_24)
.L_24:
        /*0084*/ 	.word	0x00000008
.L_25:


//--------------------- .nv.callgraph             --------------------------
	.section	.nv.callgraph,"",@"SHT_CUDA_CALLGRAPH"
	.align	4
	.sectionentsize	8
	.align		4
        /*0000*/ 	.word	0x00000000
	.align		4
        /*0004*/ 	.word	0xffffffff
	.align		4
        /*0008*/ 	.word	0x00000000
	.align		4
        /*000c*/ 	.word	0xfffffffe
	.align		4
        /*0010*/ 	.word	0x00000000
	.align		4
        /*0014*/ 	.word	0xfffffffd
	.align		4
        /*0018*/ 	.word	0x00000000
	.align		4
        /*001c*/ 	.word	0xfffffffc


//--------------------- .text.triton_mm           --------------------------
	.section	.text.triton_mm,"ax",@progbits
	.sectionflags	@"SHF_BARRIERS=1"
	.align	128
        .global         triton_mm
        .type           triton_mm,@function
        .size           triton_mm,(.L_x_2 - triton_mm)
        .other          triton_mm,@"STO_CUDA_ENTRY STV_DEFAULT"
triton_mm:
.text.triton_mm:
[----:B------:R-:W1:Y:S02]  /*0000*/  LDC R1, c[0x0][0x28] ;  /* 0x00000a00ff017b82 */ /* 0x000e640000000800 */
[----:B------:R-:W2:Y:S02]  /*0010*/  LDC R0, c[0x0][0x228] ;  /* 0x00008a00ff007b82 */ /* 0x000ea40000000800 */
[----:B--2---:R-:W-:-:S05]  /*0020*/  IMAD R2, R0, 0xc00, RZ ;  /* 0x00000c0000027824 */ /* 0x004fca00078e02ff */
[----:B------:R-:W-:-:S13]  /*0030*/  ISETP.NE.AND P0, PT, R2, RZ, PT ;  /* 0x000000ff0200720c */ /* 0x000fda0003f05270 */
[----:B------:R-:W-:Y:S05]  /*0040*/  @!P0 EXIT ;  /* 0x000000000000894d */ /* 0x000fea0003800000 */
[----:B------:R-:W2:Y:S01]  /*0050*/  S2R R12, SR_CTAID.X ;  /* 0x00000000000c7919 */ /* 0x000ea20000002500 */
[----:B------:R-:W-:Y:S01]  /*0060*/  VIADD R2, R0, 0x1f ;  /* 0x0000001f00027836 */ /* 0x000fe20000000000 */
[----:B------:R-:W3:Y:S01]  /*0070*/  S2UR UR5, SR_CgaCtaId ;  /* 0x00000000000579c3 */ /* 0x000ee20000008800 */
[----:B------:R-:W-:Y:S01]  /*0080*/  UMOV UR4, 0x400 ;  /* 0x0000040000047882 */ /* 0x000fe20000000000 */
[----:B------:R-:W-:Y:S01]  /*0090*/  ULDC.64 UR8, c[0x0][0x208] ;  /* 0x0000820000087ab9 */ /* 0x000fe20000000a00 */
[----:B------:R-:W-:Y:S01]  /*00a0*/  UMOV UR6, 0x2 ;  /* 0x0000000200067882 */ /* 0x000fe20000000000 */
[----:B------:R-:W-:-:S04]  /*00b0*/  SHF.R.S32.HI R3, RZ, 0x1f, R2 ;  /* 0x0000001fff037819 */ /* 0x000fc80000011402 */
[----:B------:R-:W-:Y:S01]  /*00c0*/  LEA.HI R3, R3, R2, RZ, 0x5 ;  /* 0x0000000203037211 */ /* 0x000fe200078f28ff */
[----:B------:R-:W4:Y:S08]  /*00d0*/  LDC.64 R42, c[0x0][0x210] ;  /* 0x00008400ff2a7b82 */ /* 0x000f300000000a00 */
[----:B------:R-:W5:Y:S01]  /*00e0*/  LDC.64 R44, c[0x0][0x218] ;  /* 0x00008600ff2c7b82 */ /* 0x000f620000000a00 */
[----:B---3--:R-:W-:-:S04]  /*00f0*/  UPRMT UR4, UR5, 0x654, UR4 ;  /* 0x0000065405047896 */ /* 0x008fc80008000004 */
[----:B------:R-:W-:Y:S01]  /*0100*/  UIADD3 UR7, UR4, 0x1000, URZ ;  /* 0x0000100004077890 */ /* 0x000fe2000fffe03f */
[C---:B--2---:R-:W-:Y:S01]  /*0110*/  IMAD.HI R4, R12.reuse, 0x2aaaaaab, RZ ;  /* 0x2aaaaaab0c047827 */ /* 0x044fe200078e02ff */
[----:B------:R-:W-:Y:S01]  /*0120*/  IABS R11, R12 ;  /* 0x0000000c000b7213 */ /* 0x000fe20000000000 */
[----:B------:R-:W-:Y:S01]  /*0130*/  UIADD3 UR5, UR4, 0x4000, URZ ;  /* 0x0000400004057890 */ /* 0x000fe2000fffe03f */
[----:B------:R-:W-:Y:S02]  /*0140*/  ISETP.GE.AND P1, PT, R12, RZ, PT ;  /* 0x000000ff0c00720c */ /* 0x000fe40003f26270 */
[----:B------:R-:W-:-:S04]  /*0150*/  SHF.R.U32.HI R5, RZ, 0x1f, R4 ;  /* 0x0000001fff057819 */ /* 0x000fc80000011604 */
[----:B------:R-:W-:-:S05]  /*0160*/  LEA.HI.SX32 R5, R4, R5, 0x1a ;  /* 0x0000000504057211 */ /* 0x000fca00078fd2ff */
[----:B------:R-:W-:-:S05]  /*0170*/  IMAD.SHL.U32 R8, R5, 0x8, RZ ;  /* 0x0000000805087824 */ /* 0x000fca00078e00ff */
[----:B------:R-:W-:-:S04]  /*0180*/  LEA.HI.SX32 R3, R3, -R8, 0x1b ;  /* 0x8000000803037211 */ /* 0x000fc800078fdaff */
[----:B------:R-:W-:-:S04]  /*0190*/  VIMNMX R4, R3, 0x8, PT ;  /* 0x0000000803047848 */ /* 0x000fc80003fe0100 */
[-C--:B------:R-:W-:Y:S02]  /*01a0*/  IABS R7, R4.reuse ;  /* 0x0000000400077213 */ /* 0x080fe40000000000 */
[----:B------:R-:W-:Y:S02]  /*01b0*/  IABS R13, R4 ;  /* 0x00000004000d7213 */ /* 0x000fe40000000000 */
[----:B------:R-:W2:Y:S03]  /*01c0*/  I2F.RP R6, R7 ;  /* 0x0000000700067306 */ /* 0x000ea60000209400 */
[----:B------:R-:W-:Y:S02]  /*01d0*/  IMAD.MOV R15, RZ, RZ, -R13 ;  /* 0x000000ffff0f7224 */ /* 0x000fe400078e0a0d */
[----:B------:R-:W-:-:S05]  /*01e0*/  IMAD R13, R5, -0x180, R12 ;  /* 0xfffffe80050d7824 */ /* 0x000fca00078e020c */
[----:B------:R-:W-:Y:S01]  /*01f0*/  IABS R14, R13 ;  /* 0x0000000d000e7213 */ /* 0x000fe20000000000 */
[----:B--2---:R-:W2:Y:S02]  /*0200*/  MUFU.RCP R6, R6 ;  /* 0x0000000600067308 */ /* 0x004ea40000001000 */
[----:B--2---:R-:W-:Y:S01]  /*0210*/  VIADD R2, R6, 0xffffffe ;  /* 0x0ffffffe06027836 */ /* 0x004fe20000000000 */
[----:B------:R-:W-:-:S05]  /*0220*/  IABS R6, R0 ;  /* 0x0000000000067213 */ /* 0x000fca0000000000 */
[----:B------:R2:W3:Y:S02]  /*0230*/  F2I.FTZ.U32.TRUNC.NTZ R3, R2 ;  /* 0x0000000200037305 */ /* 0x0004e4000021f000 */
[----:B--2---:R-:W-:Y:S02]  /*0240*/  IMAD.MOV.U32 R2, RZ, RZ, RZ ;  /* 0x000000ffff027224 */ /* 0x004fe400078e00ff */
[----:B---3--:R-:W-:-:S04]  /*0250*/  IMAD.MOV R10, RZ, RZ, -R3 ;  /* 0x000000ffff0a7224 */ /* 0x008fc800078e0a03 */
[----:B------:R-:W-:Y:S02]  /*0260*/  IMAD R9, R10, R7, RZ ;  /* 0x000000070a097224 */ /* 0x000fe400078e02ff */
[----:B------:R-:W-:Y:S02]  /*0270*/  IMAD.MOV.U32 R10, RZ, RZ, R11 ;  /* 0x000000ffff0a7224 */ /* 0x000fe400078e000b */
[----:B------:R-:W-:Y:S01]  /*0280*/  IMAD.HI.U32 R3, R3, R9, R2 ;  /* 0x0000000903037227 */ /* 0x000fe200078e0002 */
[----:B------:R-:W2:Y:S05]  /*0290*/  I2F.RP R11, R6 ;  /* 0x00000006000b7306 */ /* 0x000eaa0000209400 */
[----:B------:R-:W-:-:S04]  /*02a0*/  IMAD.HI.U32 R2, R3, R10, RZ ;  /* 0x0000000a03027227 */ /* 0x000fc800078e00ff */
[----:B------:R-:W-:Y:S02]  /*02b0*/  IMAD R10, R2, R15, R10 ;  /* 0x0000000f020a7224 */ /* 0x000fe400078e020a */
[----:B------:R-:W3:Y:S01]  /*02c0*/  S2R R2, SR_TID.X ;  /* 0x0000000000027919 */ /* 0x000ee20000002100 */
[----:B------:R-:W-:Y:S02]  /*02d0*/  IMAD.HI.U32 R12, R3, R14, RZ ;  /* 0x0000000e030c7227 */ /* 0x000fe400078e00ff */
[----:B------:R-:W-:Y:S01]  /*02e0*/  ISETP.GT.U32.AND P0, PT, R7, R10, PT ;  /* 0x0000000a0700720c */ /* 0x000fe20003f04070 */
[----:B--2---:R-:W2:-:S12]  /*02f0*/  MUFU.RCP R11, R11 ;  /* 0x0000000b000b7308 */ /* 0x004e980000001000 */
[----:B------:R-:W-:Y:S02]  /*0300*/  @!P0 IMAD.IADD R10, R10, 0x1, -R7 ;  /* 0x000000010a0a8824 */ /* 0x000fe400078e0a07 */
[----:B--2---:R-:W-:Y:S01]  /*0310*/  VIADD R9, R11, 0xffffffe ;  /* 0x0ffffffe0b097836 */ /* 0x004fe20000000000 */
[----:B------:R-:W-:Y:S02]  /*0320*/  LOP3.LUT R11, RZ, R4, RZ, 0x33, !PT ;  /* 0x00000004ff0b7212 */ /* 0x000fe400078e33ff */
[----:B------:R-:W-:-:S03]  /*0330*/  ISETP.GT.U32.AND P0, PT, R7, R10, PT ;  /* 0x0000000a0700720c */ /* 0x000fc60003f04070 */
[----:B------:R-:W2:Y:S01]  /*0340*/  F2I.FTZ.U32.TRUNC.NTZ R9, R9 ;  /* 0x0000000900097305 */ /* 0x000ea2000021f000 */
[----:B---3--:R-:W-:Y:S02]  /*0350*/  SHF.R.U32.HI R5, RZ, 0x3, R2 ;  /* 0x00000003ff057819 */ /* 0x008fe40000011602 */
[----:B------:R-:W-:-:S07]  /*0360*/  LOP3.LUT R40, R2, 0x1f, RZ, 0xc0, !PT ;  /* 0x0000001f02287812 */ /* 0x000fce00078ec0ff */
[----:B------:R-:W-:Y:S01]  /*0370*/  @!P0 IMAD.IADD R10, R10, 0x1, -R7 ;  /* 0x000000010a0a8824 */ /* 0x000fe200078e0a07 */
[----:B------:R-:W-:Y:S02]  /*0380*/  ISETP.NE.AND P0, PT, R4, RZ, PT ;  /* 0x000000ff0400720c */ /* 0x000fe40003f05270 */
[----:B------:R-:W-:Y:S01]  /*0390*/  SGXT.U32 R5, R5, 0x5 ;  /* 0x000000050505781a */ /* 0x000fe20000000000 */
[----:B------:R-:W-:Y:S01]  /*03a0*/  @!P1 IMAD.MOV R10, RZ, RZ, -R10 ;  /* 0x000000ffff0a9224 */ /* 0x000fe200078e0a0a */
[----:B------:R-:W-:Y:S02]  /*03b0*/  LOP3.LUT R4, R13, R4, RZ, 0x3c, !PT ;  /* 0x000000040d047212 */ /* 0x000fe400078e3cff */
[----:B------:R-:W-:Y:S02]  /*03c0*/  SHF.R.U32.HI R13, RZ, 0x1, R2 ;  /* 0x00000001ff0d7819 */ /* 0x000fe40000011602 */
[----:B------:R-:W-:Y:S01]  /*03d0*/  SEL R3, R11, R10, !P0 ;  /* 0x0000000a0b037207 */ /* 0x000fe20004000000 */
[----:B------:R-:W-:Y:S01]  /*03e0*/  IMAD R10, R12, R15, R14 ;  /* 0x0000000f0c0a7224 */ /* 0x000fe200078e020e */
[--C-:B------:R-:W-:Y:S01]  /*03f0*/  SHF.R.U32.HI R33, RZ, 0x2, R2.reuse ;  /* 0x00000002ff217819 */ /* 0x100fe20000011602 */
[----:B--2---:R-:W-:Y:S01]  /*0400*/  IMAD.MOV R15, RZ, RZ, -R9 ;  /* 0x000000ffff0f7224 */ /* 0x004fe200078e0a09 */
[----:B------:R-:W-:Y:S01]  /*0410*/  SHF.R.U32.HI R35, RZ, 0x3, R2 ;  /* 0x00000003ff237819 */ /* 0x000fe20000011602 */
[----:B------:R-:W-:Y:S01]  /*0420*/  IMAD.IADD R8, R8, 0x1, R3 ;  /* 0x0000000108087824 */ /* 0x000fe200078e0203 */
[----:B------:R-:W-:Y:S01]  /*0430*/  ISETP.GT.U32.AND P2, PT, R7, R10, PT ;  /* 0x0000000a0700720c */ /* 0x000fe20003f44070 */
[----:B------:R-:W-:Y:S01]  /*0440*/  IMAD R15, R15, R6, RZ ;  /* 0x000000060f0f7224 */ /* 0x000fe200078e02ff */
[----:B------:R-:W-:Y:S01]  /*0450*/  LOP3.LUT R33, R33, 0x18, RZ, 0xc0, !PT ;  /* 0x0000001821217812 */ /* 0x000fe200078ec0ff */
[----:B------:R-:W-:Y:S01]  /*0460*/  IMAD.SHL.U32 R8, R8, 0x20, RZ ;  /* 0x0000002008087824 */ /* 0x000fe200078e00ff */
[----:B------:R-:W-:-:S02]  /*0470*/  LOP3.LUT R37, R2, 0x7, RZ, 0xc0, !PT ;  /* 0x0000000702257812 */ /* 0x000fc400078ec0ff */
[----:B------:R-:W-:Y:S02]  /*0480*/  LOP3.LUT R35, R35, 0x10, RZ, 0xc0, !PT ;  /* 0x0000001023237812 */ /* 0x000fe400078ec0ff */
[----:B------:R-:W-:Y:S01]  /*0490*/  LOP3.LUT R3, R8, R5, RZ, 0xfc, !PT ;  /* 0x0000000508037212 */ /* 0x000fe200078efcff */
[----:B------:R-:W-:Y:S01]  /*04a0*/  IMAD.MOV.U32 R8, RZ, RZ, RZ ;  /* 0x000000ffff087224 */ /* 0x000fe200078e00ff */
[----:B------:R-:W-:Y:S02]  /*04b0*/  SHF.R.U32.HI R36, RZ, 0x3, R2 ;  /* 0x00000003ff247819 */ /* 0x000fe40000011602 */
[----:B------:R-:W-:Y:S01]  /*04c0*/  IABS R14, R3 ;  /* 0x00000003000e7213 */ /* 0x000fe20000000000 */
[----:B------:R-:W-:Y:S01]  /*04d0*/  @!P2 IMAD.IADD R10, R10, 0x1, -R7 ;  /* 0x000000010a0aa824 */ /* 0x000fe200078e0a07 */
[----:B------:R-:W-:Y:S01]  /*04e0*/  SGXT.U32 R36, R36, 0x2 ;  /* 0x000000022424781a */ /* 0x000fe20000000000 */
[----:B------:R-:W-:-:S03]  /*04f0*/  IMAD.HI.U32 R8, R9, R15, R8 ;  /* 0x0000000f09087227 */ /* 0x000fc600078e0008 */
[----:B------:R-:W-:Y:S01]  /*0500*/  ISETP.GE.U32.AND P1, PT, R10, R7, PT ;  /* 0x000000070a00720c */ /* 0x000fe20003f26070 */
[----:B------:R-:W-:Y:S01]  /*0510*/  IMAD.MOV.U32 R9, RZ, RZ, R14 ;  /* 0x000000ffff097224 */ /* 0x000fe200078e000e */
[----:B------:R-:W-:Y:S01]  /*0520*/  SHF.R.U32.HI R7, RZ, 0x2, R2 ;  /* 0x00000002ff077819 */ /* 0x000fe20000011602 */
[----:B------:R-:W-:Y:S01]  /*0530*/  @!P2 VIADD R12, R12, 0x1 ;  /* 0x000000010c0ca836 */ /* 0x000fe20000000000 */
[----:B------:R-:W-:Y:S01]  /*0540*/  ISETP.GE.AND P2, PT, R4, RZ, PT ;  /* 0x000000ff0400720c */ /* 0x000fe20003f46270 */
[----:B------:R-:W-:Y:S01]  /*0550*/  IMAD.HI.U32 R8, R8, R9, RZ ;  /* 0x0000000908087227 */ /* 0x000fe200078e00ff */
[----:B------:R-:W-:-:S03]  /*0560*/  SGXT.U32 R7, R7, 0x6 ;  /* 0x000000060707781a */ /* 0x000fc60000000000 */
[----:B------:R-:W-:Y:S02]  /*0570*/  IMAD.MOV R8, RZ, RZ, -R8 ;  /* 0x000000ffff087224 */ /* 0x000fe400078e0a08 */
[----:B------:R-:W-:Y:S02]  /*0580*/  IMAD.SHL.U32 R10, R2, 0x4, RZ ;  /* 0x00000004020a7824 */ /* 0x000fe400078e00ff */
[----:B------:R-:W-:Y:S02]  /*0590*/  IMAD R9, R6, R8, R9 ;  /* 0x0000000806097224 */ /* 0x000fe400078e0209 */
[----:B------:R-:W-:Y:S01]  /*05a0*/  @P1 VIADD R12, R12, 0x1 ;  /* 0x000000010c0c1836 */ /* 0x000fe20000000000 */
[----:B------:R-:W-:Y:S02]  /*05b0*/  LOP3.LUT R15, R10, 0x18, R13, 0x48, !PT ;  /* 0x000000180a0f7812 */ /* 0x000fe400078e480d */
[----:B------:R-:W-:Y:S01]  /*05c0*/  ISETP.GT.U32.AND P1, PT, R6, R9, PT ;  /* 0x000000090600720c */ /* 0x000fe20003f24070 */
[----:B------:R-:W-:Y:S01]  /*05d0*/  @!P2 IMAD.MOV R12, RZ, RZ, -R12 ;  /* 0x000000ffff0ca224 */ /* 0x000fe200078e0a0c */
[----:B------:R-:W-:-:S02]  /*05e0*/  ISETP.GE.AND P2, PT, R3, RZ, PT ;  /* 0x000000ff0300720c */ /* 0x000fc40003f46270 */
[----:B------:R-:W-:Y:S02]  /*05f0*/  LOP3.LUT R13, R10, 0x1c, RZ, 0xc0, !PT ;  /* 0x0000001c0a0d7812 */ /* 0x000fe400078ec0ff */
[----:B------:R-:W-:Y:S02]  /*0600*/  SEL R4, R11, R12, !P0 ;  /* 0x0000000c0b047207 */ /* 0x000fe40004000000 */
[----:B------:R-:W-:Y:S02]  /*0610*/  ISETP.NE.AND P0, PT, R0, RZ, PT ;  /* 0x000000ff0000720c */ /* 0x000fe40003f05270 */
[----:B------:R-:W-:Y:S01]  /*0620*/  LOP3.LUT R10, R15, 0x4, R10, 0xf8, !PT ;  /* 0x000000040f0a7812 */ /* 0x000fe200078ef80a */
[----:B------:R-:W-:Y:S02]  /*0630*/  IMAD.SHL.U32 R4, R4, 0x40, RZ ;  /* 0x0000004004047824 */ /* 0x000fe400078e00ff */
[----:B------:R-:W-:Y:S02]  /*0640*/  @!P1 IMAD.IADD R9, R9, 0x1, -R6 ;  /* 0x0000000109099824 */ /* 0x000fe400078e0a06 */
[----:B------:R-:W-:Y:S01]  /*0650*/  IMAD R10, R5, 0x20, R10 ;  /* 0x00000020050a7824 */ /* 0x000fe200078e020a */
[----:B------:R-:W-:-:S02]  /*0660*/  LOP3.LUT R12, R4, R7, RZ, 0xfc, !PT ;  /* 0x00000007040c7212 */ /* 0x000fc400078efcff */
[----:B------:R-:W-:Y:S02]  /*0670*/  ISETP.GT.U32.AND P1, PT, R6, R9, PT ;  /* 0x000000090600720c */ /* 0x000fe40003f24070 */
[----:B------:R-:W-:Y:S01]  /*0680*/  LEA R38, R10, UR4, 0x1 ;  /* 0x000000040a267c11 */ /* 0x000fe2000f8e08ff */
[----:B------:R-:W-:-:S05]  /*0690*/  IMAD.HI R8, R12, 0x2aaaaaab, RZ ;  /* 0x2aaaaaab0c087827 */ /* 0x000fca00078e02ff */
[----:B------:R-:W-:-:S04]  /*06a0*/  SHF.R.U32.HI R11, RZ, 0x1f, R8 ;  /* 0x0000001fff0b7819 */ /* 0x000fc80000011608 */
[----:B------:R-:W-:Y:S01]  /*06b0*/  LEA.HI R11, R8, R11, RZ, 0x17 ;  /* 0x0000000b080b7211 */ /* 0x000fe200078fb8ff */
[----:B------:R-:W-:-:S04]  /*06c0*/  @!P1 IMAD.IADD R9, R9, 0x1, -R6 ;  /* 0x0000000109099824 */ /* 0x000fc800078e0a06 */
[----:B------:R-:W-:Y:S02]  /*06d0*/  IMAD.MOV.U32 R8, RZ, RZ, R9 ;  /* 0x000000ffff087224 */ /* 0x000fe400078e0009 */
[----:B------:R-:W-:Y:S02]  /*06e0*/  IMAD.SHL.U32 R9, R2, 0x8, RZ ;  /* 0x0000000802097824 */ /* 0x000fe400078e00ff */
[----:B------:R-:W-:Y:S01]  /*06f0*/  @!P2 IMAD.MOV R8, RZ, RZ, -R8 ;  /* 0x000000ffff08a224 */ /* 0x000fe200078e0a08 */
[----:B------:R-:W-:Y:S01]  /*0700*/  @!P0 LOP3.LUT R8, RZ, R0, RZ, 0x33, !PT ;  /* 0x00000000ff088212 */ /* 0x000fe200078e33ff */
[----:B------:R-:W-:Y:S01]  /*0710*/  IMAD R11, R11, -0xc00, R12 ;  /* 0xfffff4000b0b7824 */ /* 0x000fe200078e020c */
[----:B------:R-:W-:Y:S02]  /*0720*/  LOP3.LUT R12, R9, 0x18, R2, 0x48, !PT ;  /* 0x00000018090c7812 */ /* 0x000fe400078e4802 */
[----:B------:R-:W-:Y:S01]  /*0730*/  LOP3.LUT R6, R9, 0x18, RZ, 0xc0, !PT ;  /* 0x0000001809067812 */ /* 0x000fe200078ec0ff */
[----:B------:R-:W-:Y:S01]  /*0740*/  IMAD R13, R8, 0x1000, R13 ;  /* 0x00001000080d7824 */ /* 0x000fe200078e020d */
[----:B------:R-:W-:Y:S01]  /*0750*/  SHF.R.U32.HI R8, RZ, 0x4, R2 ;  /* 0x00000004ff087819 */ /* 0x000fe20000011602 */
[----:B------:R-:W-:Y:S01]  /*0760*/  IMAD R12, R7, 0x20, R12 ;  /* 0x00000020070c7824 */ /* 0x000fe200078e020c */
[----:B------:R-:W-:Y:S01]  /*0770*/  SHF.R.U32.HI R7, RZ, 0x1, R2 ;  /* 0x00000001ff077819 */ /* 0x000fe20000011602 */
[----:B------:R-:W-:Y:S01]  /*0780*/  IMAD R11, R11, 0x1000, R6 ;  /* 0x000010000b0b7824 */ /* 0x000fe200078e0206 */
[----:B------:R-:W-:Y:S01]  /*0790*/  SHF.R.U32.HI R6, RZ, 0x3, R40 ;  /* 0x00000003ff067819 */ /* 0x000fe20000011628 */
[----:B----4-:R-:W-:Y:S01]  /*07a0*/  IMAD.WIDE R42, R13, 0x2, R42 ;  /* 0x000000020d2a7825 */ /* 0x010fe200078e022a */
[----:B------:R-:W-:-:S02]  /*07b0*/  LEA R5, R12, UR4, 0x1 ;  /* 0x000000040c057c11 */ /* 0x000fc4000f8e08ff */
[----:B------:R-:W-:Y:S01]  /*07c0*/  SGXT.U32 R6, R6, 0x1 ;  /* 0x000000010606781a */ /* 0x000fe20000000000 */
[----:B-1---5:R-:W-:Y:S01]  /*07d0*/  IMAD.WIDE R44, R11, 0x2, R44 ;  /* 0x000000020b2c7825 */ /* 0x022fe200078e022c */
[----:B------:R-:W-:Y:S01]  /*07e0*/  @!PT LDS RZ, [RZ] ;  /* 0x00000000fffff984 */ /* 0x000fe20000000800 */
[----:B------:R-:W-:Y:S01]  /*07f0*/  @!PT LDS RZ, [RZ] ;  /* 0x00000000fffff984 */ /* 0x000fe20000000800 */
[----:B------:R-:W-:Y:S01]  /*0800*/  @!PT LDS RZ, [RZ] ;  /* 0x00000000fffff984 */ /* 0x000fe20000000800 */
[----:B------:R-:W-:Y:S01]  /*0810*/  LDGSTS.E.64 [R38], desc[UR8][R42.64] ;  /* 0x000000002a267fae */ /* 0x000fe2000b921a48 */
[----:B------:R-:W-:Y:S02]  /*0820*/  SGXT.U32 R8, R8, 0x1 ;  /* 0x000000010808781a */ /* 0x000fe40000000000 */
[----:B------:R-:W-:Y:S01]  /*0830*/  SGXT.U32 R7, R7, 0x2 ;  /* 0x000000020707781a */ /* 0x000fe20000000000 */
[----:B------:R-:W0:Y:S01]  /*0840*/  LDGDEPBAR ;  /* 0x00000000000079af */ /* 0x000e220000000000 */
[----:B------:R-:W-:Y:S02]  /*0850*/  IMAD.SHL.U32 R10, R6, 0x8, RZ ;  /* 0x00000008060a7824 */ /* 0x000fe400078e00ff */
[----:B------:R-:W-:Y:S01]  /*0860*/  IMAD R12, R8, 0x20, R33 ;  /* 0x00000020080c7824 */ /* 0x000fe200078e0221 */
[----:B------:R-:W-:Y:S01]  /*0870*/  LDGSTS.E.BYPASS.128 [R5+0x2000], desc[UR8][R44.64] ;  /* 0x020000002c057fae */ /* 0x000fe2000b901c48 */
[----:B------:R-:W-:-:S02]  /*0880*/  LOP3.LUT R6, R6, R7, RZ, 0x3c, !PT ;  /* 0x0000000706067212 */ /* 0x000fc400078e3cff */
[----:B------:R-:W-:Y:S01]  /*0890*/  IMAD.IADD R12, R37, 0x1, R12 ;  /* 0x00000001250c7824 */ /* 0x000fe200078e020c */
[----:B------:R-:W0:Y:S01]  /*08a0*/  LDGDEPBAR ;  /* 0x00000000000079af */ /* 0x000e220000000000 */
[----:B------:R-:W-:Y:S01]  /*08b0*/  LOP3.LUT R9, R10, R35, RZ, 0xfc, !PT ;  /* 0x000000230a097212 */ /* 0x000fe200078efcff */
[----:B------:R-:W-:Y:S01]  /*08c0*/  IMAD.SHL.U32 R11, R6, 0x8, RZ ;  /* 0x00000008060b7824 */ /* 0x000fe200078e00ff */
[----:B------:R-:W-:Y:S01]  /*08d0*/  LOP3.LUT R10, R8, R7, RZ, 0x3c, !PT ;  /* 0x00000007080a7212 */ /* 0x000fe200078e3cff */
[----:B------:R-:W-:Y:S01]  /*08e0*/  BAR.SYNC.DEFER_BLOCKING 0x0 ;  /* 0x0000000000007b1d */ /* 0x000fe20000010000 */
[----:B------:R-:W-:Y:S01]  /*08f0*/  IMAD.SHL.U32 R6, R12, 0x20, RZ ;  /* 0x000000200c067824 */ /* 0x000fe200078e00ff */
[----:B------:R-:W-:Y:S02]  /*0900*/  LOP3.LUT R8, R7, 0x2, R8, 0x1e, !PT ;  /* 0x0000000207087812 */ /* 0x000fe400078e1e08 */
[----:B------:R-:W-:Y:S01]  /*0910*/  LOP3.LUT R9, R9, 0x7, R2, 0xf8, !PT ;  /* 0x0000000709097812 */ /* 0x000fe200078ef802 */
[----:B------:R-:W-:Y:S01]  /*0920*/  IMAD.SHL.U32 R10, R10, 0x8, RZ ;  /* 0x000000080a0a7824 */ /* 0x000fe200078e00ff */
[----:B------:R-:W-:Y:S01]  /*0930*/  LOP3.LUT R7, R7, 0x2, R36, 0x1e, !PT ;  /* 0x0000000207077812 */ /* 0x000fe200078e1e24 */
[----:B------:R-:W-:Y:S01]  /*0940*/  IMAD.SHL.U32 R8, R8, 0x8, RZ ;  /* 0x0000000808087824 */ /* 0x000fe200078e00ff */
[----:B------:R-:W-:Y:S01]  /*0950*/  LOP3.LUT R32, R6, R11, RZ, 0xfc, !PT ;  /* 0x0000000b06207212 */ /* 0x000fe200078efcff */
[----:B------:R-:W-:-:S02]  /*0960*/  IMAD.SHL.U32 R9, R9, 0x20, RZ ;  /* 0x0000002009097824 */ /* 0x000fc400078e00ff */
[----:B------:R-:W-:Y:S01]  /*0970*/  IMAD.SHL.U32 R11, R7, 0x8, RZ ;  /* 0x00000008070b7824 */ /* 0x000fe200078e00ff */
[----:B------:R-:W-:Y:S02]  /*0980*/  LEA R28, R32, UR4, 0x1 ;  /* 0x00000004201c7c11 */ /* 0x000fe4000f8e08ff */
[C---:B------:R-:W-:Y:S02]  /*0990*/  LOP3.LUT R34, R9.reuse, R10, RZ, 0xfc, !PT ;  /* 0x0000000a09227212 */ /* 0x040fe400078efcff */
[----:B------:R-:W-:Y:S02]  /*09a0*/  LOP3.LUT R7, R9, R8, RZ, 0xfc, !PT ;  /* 0x0000000809077212 */ /* 0x000fe400078efcff */
[----:B------:R-:W-:Y:S02]  /*09b0*/  LOP3.LUT R6, R6, R11, RZ, 0xfc, !PT ;  /* 0x0000000b06067212 */ /* 0x000fe400078efcff */
[----:B------:R-:W-:Y:S02]  /*09c0*/  LEA R46, R34, UR4, 0x1 ;  /* 0x00000004222e7c11 */ /* 0x000fe4000f8e08ff */
[----:B------:R-:W-:Y:S01]  /*09d0*/  LEA R41, R7, UR4, 0x1 ;  /* 0x0000000407297c11 */ /* 0x000fe2000f8e08ff */
[----:B------:R-:W-:Y:S01]  /*09e0*/  @!PT LDS RZ, [RZ] ;  /* 0x00000000fffff984 */ /* 0x000fe20000000800 */
[----:B------:R-:W-:Y:S01]  /*09f0*/  @!PT LDS RZ, [RZ] ;  /* 0x00000000fffff984 */ /* 0x000fe20000000800 */
[----:B------:R-:W-:Y:S01]  /*0a00*/  @!PT LDS RZ, [RZ] ;  /* 0x00000000fffff984 */ /* 0x000fe20000000800 */
[----:B------:R-:W-:Y:S01]  /*0a10*/  LDGSTS.E.64 [R38+0x800], desc[UR8][R42.64+0x40] ;  /* 0x008000402a267fae */ /* 0x000fe2000b921a48 */
[----:B------:R-:W-:-:S03]  /*0a20*/  LEA R39, R6, UR4, 0x1 ;  /* 0x0000000406277c11 */ /* 0x000fc6000f8e08ff */
[----:B------:R-:W0:Y:S04]  /*0a30*/  LDGDEPBAR ;  /* 0x00000000000079af */ /* 0x000e280000000000 */
[----:B------:R-:W-:Y:S04]  /*0a40*/  LDGSTS.E.BYPASS.128 [R5+0x3000], desc[UR8][R44.64+0x40] ;  /* 0x030000402c057fae */ /* 0x000fe8000b901c48 */
[----:B------:R-:W0:Y:S01]  /*0a50*/  LDGDEPBAR ;  /* 0x00000000000079af */ /* 0x000e220000000000 */
[----:B------:R-:W-:Y:S06]  /*0a60*/  BAR.SYNC.DEFER_BLOCKING 0x0 ;  /* 0x0000000000007b1d */ /* 0x000fec0000010000 */
[----:B------:R-:W-:Y:S01]  /*0a70*/  @!PT LDS RZ, [RZ] ;  /* 0x00000000fffff984 */ /* 0x000fe20000000800 */
[----:B------:R-:W-:Y:S01]  /*0a80*/  @!PT LDS RZ, [RZ] ;  /* 0x00000000fffff984 */ /* 0x000fe20000000800 */
[----:B------:R-:W-:Y:S01]  /*0a90*/  @!PT LDS RZ, [RZ] ;  /* 0x00000000fffff984 */ /* 0x000fe20000000800 */
[----:B------:R-:W-:Y:S04]  /*0aa0*/  LDGSTS.E.64 [R38+0x1000], desc[UR8][R42.64+0x80] ;  /* 0x010000802a267fae */ /* 0x000fe8000b921a48 */
        /* <DEDUP_REMOVED lines=11> */
[----:B------:R-:W-:-:S04]  /*0b60*/  DEPBAR.LE SB0, 0x6 ;  /* 0x000081800000791a */ /* 0x000fc80000000000 */
[----:B------:R-:W-:Y:S06]  /*0b70*/  BAR.SYNC.DEFER_BLOCKING 0x0 ;  /* 0x0000000000007b1d */ /* 0x000fec0000010000 */
[----:B------:R-:W-:Y:S04]  /*0b80*/  LDSM.16.M88.4 R12, [R46] ;  /* 0x000000002e0c783b */ /* 0x000fe80000000200 */
[----:B------:R-:W1:Y:S04]  /*0b90*/  LDSM.16.M88.4 R24, [R28+0x2000] ;  /* 0x002000001c18783b */ /* 0x000e680000000200 */
[----:B------:R-:W-:Y:S04]  /*0ba0*/  LDSM.16.M88.4 R16, [R41] ;  /* 0x000000002910783b */ /* 0x000fe80000000200 */
[----:B------:R-:W2:Y:S01]  /*0bb0*/  LDSM.16.M88.4 R8, [R39+0x2000] ;  /* 0x002000002708783b */ /* 0x000ea20000000200 */
[----:B------:R-:W-:Y:S06]  /*0bc0*/  BAR.SYNC.DEFER_BLOCKING 0x0 ;  /* 0x0000000000007b1d */ /* 0x000fec0000010000 */
[----:B------:R-:W-:Y:S01]  /*0bd0*/  @!PT LDS RZ, [RZ] ;  /* 0x00000000fffff984 */ /* 0x000fe20000000800 */
[----:B------:R-:W-:Y:S01]  /*0be0*/  @!PT LDS RZ, [RZ] ;  /* 0x00000000fffff984 */ /* 0x000fe20000000800 */
[----:B------:R-:W-:Y:S01]  /*0bf0*/  @!PT LDS RZ, [RZ] ;  /* 0x00000000fffff984 */ /* 0x000fe20000000800 */
[----:B------:R-:W-:Y:S04]  /*0c00*/  LDGSTS.E.64 [R38], desc[UR8][R42.64+0x100] ;  /* 0x000001002a267fae */ /* 0x000fe8000b921a48 */
[----:B------:R-:W0:Y:S01]  /*0c10*/  LDGDEPBAR ;  /* 0x00000000000079af */ /* 0x000e220000000000 */
[----:B-1----:R-:W-:Y:S03]  /*0c20*/  HMMA.16816.F32.BF16 R20, R12, R24, RZ ;  /* 0x000000180c14723c */ /* 0x002fe600000418ff */
[----:B------:R-:W-:Y:S03]  /*0c30*/  LDGSTS.E.BYPASS.128 [R5+0x2000], desc[UR8][R44.64+0x100] ;  /* 0x020001002c057fae */ /* 0x000fe6000b901c48 */
[----:B------:R-:W-:Y:S01]  /*0c40*/  HMMA.16816.F32.BF16 R12, R12, R26, RZ ;  /* 0x0000001a0c0c723c */ /* 0x000fe200000418ff */
[----:B------:R-:W0:-:S15]  /*0c50*/  LDGDEPBAR ;  /* 0x00000000000079af */ /* 0x000e1e0000000000 */
[----:B------:R-:W-:Y:S02]  /*0c60*/  NOP ;  /* 0x0000000000007918 */ /* 0x000fe40000000000 */
[----:B--2---:R-:W-:Y:S06]  /*0c70*/  HMMA.16816.F32.BF16 R20, R16, R8, R20 ;  /* 0x000000081014723c */ /* 0x004fec0000041814 */
[----:B------:R-:W-:Y:S01]  /*0c80*/  HMMA.16816.F32.BF16 R16, R16, R10, R12 ;  /* 0x0000000a1010723c */ /* 0x000fe2000004180c */
[----:B------:R-:W-:-:S04]  /*0c90*/  DEPBAR.LE SB0, 0x6 ;  /* 0x000081800000791a */ /* 0x000fc80000000000 */
[----:B------:R-:W-:Y:S06]  /*0ca0*/  BAR.SYNC.DEFER_BLOCKING 0x0 ;  /* 0x0000000000007b1d */ /* 0x000fec0000010000 */
[----:B------:R1:W-:Y:S04]  /*0cb0*/  LDSM.16.M88.4 R24, [R46+0x800] ;  /* 0x000800002e18783b */ /* 0x0003e80000000200 */
[----:B------:R-:W2:Y:S04]  /*0cc0*/  LDSM.16.M88.4 R28, [R28+0x3000] ;  /* 0x003000001c1c783b */ /* 0x000ea80000000200 */
[----:B------:R3:W-:Y:S01]  /*0cd0*/  LDSM.16.M88.4 R8, [R41+0x800] ;  /* 0x000800002908783b */ /* 0x0007e20000000200 */
[----:B-1----:R-:W-:-:S03]  /*0ce0*/  IMAD.MOV.U32 R46, RZ, RZ, 0x1 ;  /* 0x00000001ff2e7424 */ /* 0x002fc600078e00ff */
[----:B------:R1:W4:Y:S01]  /*0cf0*/  LDSM.16.M88.4 R12, [R39+0x3000] ;  /* 0x00300000270c783b */ /* 0x0003220000000200 */
[----:B------:R-:W-:Y:S01]  /*0d00*/  BAR.SYNC.DEFER_BLOCKING 0x0 ;  /* 0x0000000000007b1d */ /* 0x000fe20000010000 */
[----:B---3--:R-:W-:Y:S01]  /*0d10*/  SHF.R.U32.HI R41, RZ, 0x5, R2 ;  /* 0x00000005ff297819 */ /* 0x008fe20000011602 */
[----:B-1----:R-:W-:-:S04]  /*0d20*/  IMAD.MOV.U32 R39, RZ, RZ, 0x20 ;  /* 0x00000020ff277424 */ /* 0x002fc800078e00ff */
[----:B------:R-:W-:Y:S01]  /*0d30*/  @!PT LDS RZ, [RZ] ;  /* 0x00000000fffff984 */ /* 0x000fe20000000800 */
[----:B------:R-:W-:Y:S01]  /*0d40*/  @!PT LDS RZ, [RZ] ;  /* 0x00000000fffff984 */ /* 0x000fe20000000800 */
[----:B------:R-:W-:Y:S01]  /*0d50*/  @!PT LDS RZ, [RZ] ;  /* 0x00000000fffff984 */ /* 0x000fe20000000800 */
[----:B------:R1:W-:Y:S04]  /*0d60*/  LDGSTS.E.64 [R38+0x800], desc[UR8][R42.64+0x140] ;  /* 0x008001402a267fae */ /* 0x0003e8000b921a48 */
[----:B------:R-:W0:Y:S01]  /*0d70*/  LDGDEPBAR ;  /* 0x00000000000079af */ /* 0x000e220000000000 */
[----:B--2---:R-:W-:Y:S03]  /*0d80*/  HMMA.16816.F32.BF16 R20, R24, R28, R20 ;  /* 0x0000001c1814723c */ /* 0x004fe60000041814 */
[----:B------:R2:W-:Y:S03]  /*0d90*/  LDGSTS.E.BYPASS.128 [R5+0x3000], desc[UR8][R44.64+0x140] ;  /* 0x030001402c057fae */ /* 0x0005e6000b901c48 */
[----:B------:R-:W-:Y:S01]  /*0da0*/  HMMA.16816.F32.BF16 R16, R24, R30, R16 ;  /* 0x0000001e1810723c */ /* 0x000fe20000041810 */
[----:B------:R-:W0:Y:S01]  /*0db0*/  LDGDEPBAR ;  /* 0x00000000000079af */ /* 0x000e220000000000 */
[----:B------:R-:W-:-:S02]  /*0dc0*/  LEA R28, R32, UR4, 0x1 ;  /* 0x00000004201c7c11 */ /* 0x000fc4000f8e08ff */
[----:B-1----:R-:W-:-:S03]  /*0dd0*/  IADD3 R42, P1, R42, 0x180, RZ ;  /* 0x000001802a2a7810 */ /* 0x002fc60007f3e0ff */
[----:B------:R-:W-:Y:S02]  /*0de0*/  LEA R24, R34, UR4, 0x1 ;  /* 0x0000000422187c11 */ /* 0x000fe4000f8e08ff */
[----:B--2---:R-:W-:Y:S01]  /*0df0*/  IADD3 R44, P0, R44, 0x180, RZ ;  /* 0x000001802c2c7810 */ /* 0x004fe20007f1e0ff */
[----:B------:R-:W-:-:S04]  /*0e00*/  IMAD.X R43, RZ, RZ, R43, P1 ;  /* 0x000000ffff2b7224 */ /* 0x000fc800008e062b */
[----:B------:R-:W-:-:S04]  /*0e10*/  IMAD.X R45, RZ, RZ, R45, P0 ;  /* 0x000000ffff2d7224 */ /* 0x000fc800000e062d */
[----:B----4-:R-:W-:Y:S06]  /*0e20*/  HMMA.16816.F32.BF16 R20, R8, R12, R20 ;  /* 0x0000000c0814723c */ /* 0x010fec0000041814 */
[----:B------:R-:W-:Y:S01]  /*0e30*/  HMMA.16816.F32.BF16 R8, R8, R14, R16 ;  /* 0x0000000e0808723c */ /* 0x000fe20000041810 */
[----:B------:R-:W-:-:S04]  /*0e40*/  DEPBAR.LE SB0, 0x6 ;  /* 0x000081800000791a */ /* 0x000fc80000000000 */
[----:B------:R-:W-:Y:S06]  /*0e50*/  BAR.SYNC.DEFER_BLOCKING 0x0 ;  /* 0x0000000000007b1d */ /* 0x000fec0000010000 */
[----:B------:R-:W1:Y:S04]  /*0e60*/  LDSM.16.M88.4 R24, [R24+0x1000] ;  /* 0x001000001818783b */ /* 0x000e680000000200 */
[----:B------:R-:W2:Y:S09]  /*0e70*/  LDSM.16.M88.4 R28, [R28+0x4000] ;  /* 0x004000001c1c783b */ /* 0x000eb20000000200 */
.L_x_0:
[----:B------:R-:W-:Y:S01]  /*0e80*/  LEA R12, R7, UR7, 0x1 ;  /* 0x00000007070c7c11 */ /* 0x000fe2000f8e08ff */
[----:B-12---:R-:W-:Y:S01]  /*0e90*/  HMMA.16816.F32.BF16 R20, R24, R28, R20 ;  /* 0x0000001c1814723c */ /* 0x006fe20000041814 */
[----:B------:R-:W-:Y:S01]  /*0ea0*/  LEA R16, R6, UR5, 0x1 ;  /* 0x0000000506107c11 */ /* 0x000fe2000f8e08ff */
[----:B------:R-:W-:Y:S01]  /*0eb0*/  VIADD R46, R46, 0x1 ;  /* 0x000000012e2e7836 */ /* 0x000fe20000000000 */
[----:B------:R-:W-:Y:S02]  /*0ec0*/  UIADD3 UR6, UR6, 0x1, URZ ;  /* 0x0000000106067890 */ /* 0x000fe4000fffe03f */
[----:B------:R-:W-:Y:S01]  /*0ed0*/  LDSM.16.M88.4 R12, [R12] ;  /* 0x000000000c0c783b */ /* 0x000fe20000000200 */
[----:B------:R-:W-:Y:S01]  /*0ee0*/  HMMA.16816.F32.BF16 R8, R24, R30, R8 ;  /* 0x0000001e1808723c */ /* 0x000fe20000041808 */
[----:B------:R-:W-:Y:S01]  /*0ef0*/  ISETP.GE.AND P1, PT, R46, 0x4, PT ;  /* 0x000000042e00780c */ /* 0x000fe20003f26270 */
[----:B------:R-:W-:Y:S01]  /*0f00*/  UISETP.GE.AND UP0, UPT, UR6, 0x4, UPT ;  /* 0x000000040600788c */ /* 0x000fe2000bf06270 */
[----:B------:R-:W1:Y:S03]  /*0f10*/  LDSM.16.M88.4 R16, [R16] ;  /* 0x000000001010783b */ /* 0x000e660000000200 */
[----:B------:R-:W-:Y:S01]  /*0f20*/  USEL UR6, UR6, URZ, !UP0 ;  /* 0x0000003f06067287 */ /* 0x000fe2000c000000 */
[----:B------:R-:W-:-:S02]  /*0f30*/  VIADD R24, R39, 0x20 ;  /* 0x0000002027187836 */ /* 0x000fc40000000000 */
[----:B------:R-:W-:Y:S01]  /*0f40*/  VIADD R26, R39, 0x40 ;  /* 0x00000040271a7836 */ /* 0x000fe20000000000 */
[----:B------:R-:W-:Y:S01]  /*0f50*/  ULEA UR5, UR6, UR4, 0xb ;  /* 0x0000000406057291 */ /* 0x000fe2000f8e583f */
[----:B------:R-:W-:Y:S01]  /*0f60*/  BAR.SYNC.DEFER_BLOCKING 0x0 ;  /* 0x0000000000007b1d */ /* 0x000fe20000010000 */
[----:B------:R-:W-:Y:S01]  /*0f70*/  ISETP.GE.U32.AND P0, PT, R24, 0xf80, PT ;  /* 0x00000f801800780c */ /* 0x000fe20003f06070 */
[----:B------:R-:W-:Y:S01]  /*0f80*/  ULEA UR7, UR6, UR4, 0xc ;  /* 0x0000000406077291 */ /* 0x000fe2000f8e603f */
[----:B------:R-:W-:Y:S01]  /*0f90*/  SEL R24, R46, RZ, !P1 ;  /* 0x000000ff2e187207 */ /* 0x000fe20004800000 */
[----:B------:R-:W-:-:S04]  /*0fa0*/  UIADD3 UR6, UR6, 0x1, URZ ;  /* 0x0000000106067890 */ /* 0x000fc8000fffe03f */
[----:B------:R-:W-:Y:S01]  /*0fb0*/  IMAD R25, R24, 0x800, R38 ;  /* 0x0000080018197824 */ /* 0x000fe200078e0226 */
[----:B------:R-:W-:Y:S01]  /*0fc0*/  LEA R28, R32, UR7, 0x1 ;  /* 0x00000007201c7c11 */ /* 0x000fe2000f8e08ff */
[C---:B------:R-:W-:Y:S01]  /*0fd0*/  IMAD R27, R24.reuse, 0x1000, R5 ;  /* 0x00001000181b7824 */ /* 0x040fe200078e0205 */
[----:B------:R-:W-:Y:S01]  /*0fe0*/  UISETP.GE.AND UP0, UPT, UR6, 0x4, UPT ;  /* 0x000000040600788c */ /* 0x000fe2000bf06270 */
[----:B------:R-:W-:-:S03]  /*0ff0*/  VIADD R24, R24, 0x1 ;  /* 0x0000000118187836 */ /* 0x000fc60000000000 */
[----:B------:R-:W-:Y:S02]  /*1000*/  USEL UR6, UR6, URZ, !UP0 ;  /* 0x0000003f06067287 */ /* 0x000fe4000c000000 */
[----:B------:R-:W-:-:S04]  /*1010*/  ISETP.GE.AND P1, PT, R24, 0x4, PT ;  /* 0x000000041800780c */ /* 0x000fc80003f26270 */
[----:B------:R-:W-:Y:S01]  /*1020*/  SEL R24, R24, RZ, !P1 ;  /* 0x000000ff18187207 */ /* 0x000fe20004800000 */
[----:B------:R-:W-:Y:S01]  /*1030*/  @!PT LDS RZ, [RZ] ;  /* 0x00000000fffff984 */ /* 0x000fe20000000800 */
[----:B------:R-:W-:Y:S01]  /*1040*/  @!PT LDS RZ, [RZ] ;  /* 0x00000000fffff984 */ /* 0x000fe20000000800 */
[----:B------:R-:W-:Y:S01]  /*1050*/  @!PT LDS RZ, [RZ] ;  /* 0x00000000fffff984 */ /* 0x000fe20000000800 */
[----:B------:R2:W-:Y:S04]  /*1060*/  LDGSTS.E.64 [R25], desc[UR8][R42.64], !P0 ;  /* 0x000000002a197fae */ /* 0x0005e8000c121a48 */
[----:B------:R-:W-:Y:S01]  /*1070*/  IMAD R29, R24, 0x1000, R5 ;  /* 0x00001000181d7824 */ /* 0x000fe200078e0205 */
[----:B------:R-:W0:Y:S04]  /*1080*/  LDGDEPBAR ;  /* 0x00000000000079af */ /* 0x000e280000000000 */
[----:B------:R3:W-:Y:S01]  /*1090*/  LDGSTS.E.BYPASS.128 [R27+0x2000], desc[UR8][R44.64], !P0 ;  /* 0x020000002c1b7fae */ /* 0x0007e2000c101c48 */
[----:B-1----:R-:W-:Y:S01]  /*10a0*/  HMMA.16816.F32.BF16 R20, R12, R16, R20 ;  /* 0x000000100c14723c */ /* 0x002fe20000041814 */
[----:B------:R-:W-:Y:S01]  /*10b0*/  ISETP.GE.U32.AND P0, PT, R26, 0xf80, PT ;  /* 0x00000f801a00780c */ /* 0x000fe20003f06070 */
[----:B------:R-:W-:Y:S01]  /*10c0*/  VIADD R26, R39, 0x60 ;  /* 0x00000060271a7836 */ /* 0x000fe20000000000 */
[----:B------:R-:W0:Y:S01]  /*10d0*/  LDGDEPBAR ;  /* 0x00000000000079af */ /* 0x000e220000000000 */
[----:B--2---:R-:W-:-:S02]  /*10e0*/  LEA R25, R34, UR5, 0x1 ;  /* 0x0000000522197c11 */ /* 0x004fc4000f8e08ff */
[----:B------:R-:W-:Y:S01]  /*10f0*/  HMMA.16816.F32.BF16 R8, R12, R18, R8 ;  /* 0x000000120c08723c */ /* 0x000fe20000041808 */
[----:B---3--:R-:W-:Y:S01]  /*1100*/  LEA R27, R7, UR5, 0x1 ;  /* 0x00000005071b7c11 */ /* 0x008fe2000f8e08ff */
[----:B------:R-:W-:Y:S01]  /*1110*/  ULEA UR5, UR6, UR4, 0xb ;  /* 0x0000000406057291 */ /* 0x000fe2000f8e583f */
[----:B------:R-:W-:-:S04]  /*1120*/  DEPBAR.LE SB0, 0x6 ;  /* 0x000081800000791a */ /* 0x000fc80000000000 */
[----:B------:R-:W-:Y:S06]  /*1130*/  BAR.SYNC.DEFER_BLOCKING 0x0 ;  /* 0x0000000000007b1d */ /* 0x000fec0000010000 */
[----:B------:R1:W-:Y:S04]  /*1140*/  LDSM.16.M88.4 R12, [R25] ;  /* 0x00000000190c783b */ /* 0x0003e80000000200 */
[----:B------:R-:W2:Y:S01]  /*1150*/  LDSM.16.M88.4 R16, [R28+0x2000] ;  /* 0x002000001c10783b */ /* 0x000ea20000000200 */
[----:B-1----:R-:W-:-:S02]  /*1160*/  IMAD R25, R24, 0x800, R38 ;  /* 0x0000080018197824 */ /* 0x002fc400078e0226 */
[----:B------:R-:W-:-:S05]  /*1170*/  VIADD R24, R24, 0x1 ;  /* 0x0000000118187836 */ /* 0x000fca0000000000 */
[----:B------:R-:W-:-:S04]  /*1180*/  ISETP.GE.AND P1, PT, R24, 0x4, PT ;  /* 0x000000041800780c */ /* 0x000fc80003f26270 */
[----:B------:R-:W-:Y:S01]  /*1190*/  SEL R24, R24, RZ, !P1 ;  /* 0x000000ff18187207 */ /* 0x000fe20004800000 */
[----:B--2---:R-:W-:Y:S06]  /*11a0*/  HMMA.16816.F32.BF16 R20, R12, R16, R20 ;  /* 0x000000100c14723c */ /* 0x004fec0000041814 */
[----:B------:R-:W-:Y:S01]  /*11b0*/  HMMA.16816.F32.BF16 R8, R12, R18, R8 ;  /* 0x000000120c08723c */ /* 0x000fe20000041808 */
[----:B------:R-:W-:Y:S01]  /*11c0*/  LEA R16, R6, UR7, 0x1 ;  /* 0x0000000706107c11 */ /* 0x000fe2000f8e08ff */
[----:B------:R1:W-:Y:S01]  /*11d0*/  LDSM.16.M88.4 R12, [R27] ;  /* 0x000000001b0c783b */ /* 0x0003e20000000200 */
[----:B------:R-:W-:-:S02]  /*11e0*/  ULEA UR7, UR6, UR4, 0xc ;  /* 0x0000000406077291 */ /* 0x000fc4000f8e603f */
[----:B------:R-:W-:Y:S02]  /*11f0*/  UIADD3 UR6, UR6, 0x1, URZ ;  /* 0x0000000106067890 */ /* 0x000fe4000fffe03f */
[----:B------:R-:W2:Y:S02]  /*1200*/  LDSM.16.M88.4 R16, [R16+0x2000] ;  /* 0x002000001010783b */ /* 0x000ea40000000200 */
[----:B------:R-:W-:Y:S01]  /*1210*/  LEA R28, R32, UR7, 0x1 ;  /* 0x00000007201c7c11 */ /* 0x000fe2000f8e08ff */
[----:B------:R-:W-:Y:S01]  /*1220*/  UISETP.GE.AND UP0, UPT, UR6, 0x4, UPT ;  /* 0x000000040600788c */ /* 0x000fe2000bf06270 */
[----:B------:R-:W-:Y:S01]  /*1230*/  BAR.SYNC.DEFER_BLOCKING 0x0 ;  /* 0x0000000000007b1d */ /* 0x000fe20000010000 */
[----:B-1----:R-:W-:Y:S02]  /*1240*/  LEA R27, R7, UR5, 0x1 ;  /* 0x00000005071b7c11 */ /* 0x002fe4000f8e08ff */
[----:B------:R-:W-:-:S03]  /*1250*/  USEL UR6, UR6, URZ, !UP0 ;  /* 0x0000003f06067287 */ /* 0x000fc6000c000000 */
[----:B------:R-:W-:Y:S01]  /*1260*/  @!PT LDS RZ, [RZ] ;  /* 0x00000000fffff984 */ /* 0x000fe20000000800 */
[----:B------:R-:W-:Y:S01]  /*1270*/  @!PT LDS RZ, [RZ] ;  /* 0x00000000fffff984 */ /* 0x000fe20000000800 */
[----:B------:R-:W-:Y:S01]  /*1280*/  @!PT LDS RZ, [RZ] ;  /* 0x00000000fffff984 */ /* 0x000fe20000000800 */
[----:B------:R1:W-:Y:S04]  /*1290*/  LDGSTS.E.64 [R25], desc[UR8][R42.64+0x40], !P0 ;  /* 0x000000402a197fae */ /* 0x0003e8000c121a48 */
[----:B------:R-:W0:Y:S04]  /*12a0*/  LDGDEPBAR ;  /* 0x00000000000079af */ /* 0x000e280000000000 */
[----:B------:R3:W-:Y:S01]  /*12b0*/  LDGSTS.E.BYPASS.128 [R29+0x2000], desc[UR8][R44.64+0x40], !P0 ;  /* 0x020000402c1d7fae */ /* 0x0007e2000c101c48 */
[----:B------:R-:W-:Y:S01]  /*12c0*/  ISETP.GE.U32.AND P0, PT, R26, 0xf80, PT ;  /* 0x00000f801a00780c */ /* 0x000fe20003f06070 */
[----:B------:R-:W-:-:S02]  /*12d0*/  VIADD R26, R39, 0x80 ;  /* 0x00000080271a7836 */ /* 0x000fc40000000000 */
[----:B------:R-:W0:Y:S01]  /*12e0*/  LDGDEPBAR ;  /* 0x00000000000079af */ /* 0x000e220000000000 */
[----:B-1----:R-:W-:Y:S01]  /*12f0*/  LEA R25, R34, UR5, 0x1 ;  /* 0x0000000522197c11 */ /* 0x002fe2000f8e08ff */
[----:B--2---:R-:W-:Y:S01]  /*1300*/  HMMA.16816.F32.BF16 R20, R12, R16, R20 ;  /* 0x000000100c14723c */ /* 0x004fe20000041814 */
[----:B------:R-:W-:-:S05]  /*1310*/  ULEA UR5, UR6, UR4, 0xb ;  /* 0x0000000406057291 */ /* 0x000fca000f8e583f */
[----:B------:R-:W-:Y:S01]  /*1320*/  HMMA.16816.F32.BF16 R8, R12, R18, R8 ;  /* 0x000000120c08723c */ /* 0x000fe20000041808 */
[----:B---3--:R-:W-:Y:S01]  /*1330*/  IMAD R29, R24, 0x1000, R5 ;  /* 0x00001000181d7824 */ /* 0x008fe200078e0205 */
        /* <DEDUP_REMOVED lines=31> */
[----:B------:R-:W-:Y:S01]  /*1530*/  ULEA UR5, UR6, UR4, 0xb ;  /* 0x0000000406057291 */ /* 0x000fe2000f8e583f */
[----:B------:R-:W-:-:S04]  /*1540*/  VIADD R39, R39, 0xc0 ;  /* 0x000000c027277836 */ /* 0x000fc80000000000 */
        /* <DEDUP_REMOVED lines=20> */
[----:B-1----:R-:W-:-:S05]  /*1690*/  LEA R27, R7, UR5, 0x1 ;  /* 0x00000005071b7c11 */ /* 0x002fca000f8e08ff */
[----:B------:R-:W-:Y:S01]  /*16a0*/  @!PT LDS RZ, [RZ] ;  /* 0x00000000fffff984 */ /* 0x000fe20000000800 */
[----:B------:R-:W-:Y:S01]  /*16b0*/  @!PT LDS RZ, [RZ] ;  /* 0x00000000fffff984 */ /* 0x000fe20000000800 */
[----:B------:R-:W-:Y:S01]  /*16c0*/  @!PT LDS RZ, [RZ] ;  /* 0x00000000fffff984 */ /* 0x000fe20000000800 */
[----:B------:R1:W-:Y:S04]  /*16d0*/  LDGSTS.E.64 [R25], desc[UR8][R42.64+0xc0], !P0 ;  /* 0x000000c02a197fae */ /* 0x0003e8000c121a48 */
[----:B------:R-:W0:Y:S04]  /*16e0*/  LDGDEPBAR ;  /* 0x00000000000079af */ /* 0x000e280000000000 */
[----:B------:R3:W-:Y:S01]  /*16f0*/  LDGSTS.E.BYPASS.128 [R29+0x2000], desc[UR8][R44.64+0xc0], !P0 ;  /* 0x020000c02c1d7fae */ /* 0x0007e2000c101c48 */
[----:B------:R-:W-:-:S03]  /*1700*/  ISETP.GE.U32.AND P0, PT, R26, 0xf80, PT ;  /* 0x00000f801a00780c */ /* 0x000fc60003f06070 */
[----:B------:R-:W0:Y:S01]  /*1710*/  LDGDEPBAR ;  /* 0x00000000000079af */ /* 0x000e220000000000 */
[----:B-1----:R-:W-:Y:S01]  /*1720*/  LEA R25, R34, UR5, 0x1 ;  /* 0x0000000522197c11 */ /* 0x002fe2000f8e08ff */
[----:B--2---:R-:W-:Y:S01]  /*1730*/  HMMA.16816.F32.BF16 R20, R12, R16, R20 ;  /* 0x000000100c14723c */ /* 0x004fe20000041814 */
[----:B------:R-:W-:-:S04]  /*1740*/  USEL UR5, UR6, URZ, !UP0 ;  /* 0x0000003f06057287 */ /* 0x000fc8000c000000 */
[----:B------:R-:W-:Y:S01]  /*1750*/  ULEA UR6, UR5, UR4, 0xb ;  /* 0x0000000405067291 */ /* 0x000fe2000f8e583f */
[----:B------:R-:W-:Y:S01]  /*1760*/  HMMA.16816.F32.BF16 R8, R12, R18, R8 ;  /* 0x000000120c08723c */ /* 0x000fe20000041808 */
[----:B---3--:R-:W-:-:S04]  /*1770*/  IMAD R29, R24, 0x1000, R5 ;  /* 0x00001000181d7824 */ /* 0x008fc800078e0205 */
[----:B------:R-:W-:Y:S01]  /*1780*/  LEA R26, R34, UR6, 0x1 ;  /* 0x00000006221a7c11 */ /* 0x000fe2000f8e08ff */
        /* <DEDUP_REMOVED lines=15> */
[----:B------:R-:W-:Y:S01]  /*1880*/  UISETP.GE.AND UP0, UPT, UR5, 0x4, UPT ;  /* 0x000000040500788c */ /* 0x000fe2000bf06270 */
[----:B-1----:R-:W-:Y:S01]  /*1890*/  LEA R27, R32, UR7, 0x1 ;  /* 0x00000007201b7c11 */ /* 0x002fe2000f8e08ff */
[----:B------:R-:W-:Y:S06]  /*18a0*/  BAR.SYNC.DEFER_BLOCKING 0x0 ;  /* 0x0000000000007b1d */ /* 0x000fec0000010000 */
        /* <DEDUP_REMOVED lines=8> */
[----:B--2---:R-:W-:Y:S01]  /*1930*/  HMMA.16816.F32.BF16 R20, R12, R16, R20 ;  /* 0x000000100c14723c */ /* 0x004fe20000041814 */
[----:B-1----:R-:W-:Y:S01]  /*1940*/  LEA R25, R7, UR6, 0x1 ;  /* 0x0000000607197c11 */ /* 0x002fe2000f8e08ff */
[----:B------:R-:W-:-:S04]  /*1950*/  USEL UR6, UR5, URZ, !UP0 ;  /* 0x0000003f05067287 */ /* 0x000fc8000c000000 */
[----:B------:R-:W-:Y:S01]  /*1960*/  HMMA.16816.F32.BF16 R8, R12, R18, R8 ;  /* 0x000000120c08723c */ /* 0x000fe20000041808 */
[----:B---3--:R-:W-:Y:S01]  /*1970*/  IMAD R29, R46, 0x1000, R5 ;  /* 0x000010002e1d7824 */ /* 0x008fe200078e0205 */
[----:B------:R-:W-:-:S06]  /*1980*/  ULEA UR5, UR6, UR4, 0xc ;  /* 0x0000000406057291 */ /* 0x000fcc000f8e603f */
[----:B------:R-:W-:Y:S01]  /*1990*/  LEA R28, R32, UR5, 0x1 ;  /* 0x00000005201c7c11 */ /* 0x000fe2000f8e08ff */
[----:B------:R-:W-:Y:S01]  /*19a0*/  UIADD3 UR5, UR5, 0x2000, URZ ;  /* 0x0000200005057890 */ /* 0x000fe2000fffe03f */
[----:B------:R-:W-:-:S04]  /*19b0*/  DEPBAR.LE SB0, 0x6 ;  /* 0x000081800000791a */ /* 0x000fc80000000000 */
[----:B------:R-:W-:Y:S06]  /*19c0*/  BAR.SYNC.DEFER_BLOCKING 0x0 ;  /* 0x0000000000007b1d */ /* 0x000fec0000010000 */
[----:B------:R-:W-:Y:S04]  /*19d0*/  LDSM.16.M88.4 R12, [R26] ;  /* 0x000000001a0c783b */ /* 0x000fe80000000200 */
[----:B------:R1:W2:Y:S02]  /*19e0*/  LDSM.16.M88.4 R16, [R27+0x2000] ;  /* 0x002000001b10783b */ /* 0x0002a40000000200 */
[----:B-1----:R-:W-:Y:S01]  /*19f0*/  IMAD R27, R46, 0x800, R38 ;  /* 0x000008002e1b7824 */ /* 0x002fe200078e0226 */
[----:B--2---:R-:W-:Y:S06]  /*1a00*/  HMMA.16816.F32.BF16 R20, R12, R16, R20 ;  /* 0x000000100c14723c */ /* 0x004fec0000041814 */
[----:B------:R-:W-:Y:S01]  /*1a10*/  HMMA.16816.F32.BF16 R8, R12, R18, R8 ;  /* 0x000000120c08723c */ /* 0x000fe20000041808 */
[----:B------:R-:W-:Y:S01]  /*1a20*/  LEA R16, R6, UR7, 0x1 ;  /* 0x0000000706107c11 */ /* 0x000fe2000f8e08ff */
[----:B------:R-:W-:Y:S01]  /*1a30*/  LDSM.16.M88.4 R12, [R25] ;  /* 0x00000000190c783b */ /* 0x000fe20000000200 */
[----:B------:R-:W-:-:S04]  /*1a40*/  ULEA UR7, UR6, UR4, 0xb ;  /* 0x0000000406077291 */ /* 0x000fc8000f8e583f */
[----:B------:R-:W1:Y:S02]  /*1a50*/  LDSM.16.M88.4 R16, [R16+0x2000] ;  /* 0x002000001010783b */ /* 0x000e640000000200 */
[----:B------:R-:W-:Y:S01]  /*1a60*/  LEA R24, R34, UR7, 0x1 ;  /* 0x0000000722187c11 */ /* 0x000fe2000f8e08ff */
        /* <DEDUP_REMOVED lines=9> */
[----:B--2---:R-:W-:Y:S01]  /*1b00*/  IADD3 R42, P2, R42, 0x180, RZ ;  /* 0x000001802a2a7810 */ /* 0x004fe20007f5e0ff */
[----:B-1----:R-:W-:Y:S04]  /*1b10*/  HMMA.16816.F32.BF16 R20, R12, R16, R20 ;  /* 0x000000100c14723c */ /* 0x002fe80000041814 */
[----:B------:R-:W-:Y:S01]  /*1b20*/  IMAD.X R43, RZ, RZ, R43, P2 ;  /* 0x000000ffff2b7224 */ /* 0x000fe200010e062b */
[----:B---3--:R-:W-:Y:S01]  /*1b30*/  IADD3 R44, P1, R44, 0x180, RZ ;  /* 0x000001802c2c7810 */ /* 0x008fe20007f3e0ff */
[----:B------:R-:W-:Y:S04]  /*1b40*/  HMMA.16816.F32.BF16 R8, R12, R18, R8 ;  /* 0x000000120c08723c */ /* 0x000fe80000041808 */
[----:B------:R-:W-:Y:S01]  /*1b50*/  IMAD.X R45, RZ, RZ, R45, P1 ;  /* 0x000000ffff2d7224 */ /* 0x000fe200008e062d */
[----:B------:R-:W-:-:S04]  /*1b60*/  DEPBAR.LE SB0, 0x6 ;  /* 0x000081800000791a */ /* 0x000fc80000000000 */
[----:B------:R-:W-:Y:S06]  /*1b70*/  BAR.SYNC.DEFER_BLOCKING 0x0 ;  /* 0x0000000000007b1d */ /* 0x000fec0000010000 */
[----:B------:R-:W1:Y:S04]  /*1b80*/  LDSM.16.M88.4 R24, [R24] ;  /* 0x000000001818783b */ /* 0x000e680000000200 */
[----:B------:R-:W2:Y:S01]  /*1b90*/  LDSM.16.M88.4 R28, [R28+0x2000] ;  /* 0x002000001c1c783b */ /* 0x000ea20000000200 */
[----:B------:R-:W-:Y:S05]  /*1ba0*/  @!P0 BRA `(.L_x_0) ;  /* 0xfffffff000b48947 */ /* 0x000fea000383ffff */
[----:B------:R-:W-:-:S04]  /*1bb0*/  DEPBAR.LE SB0, 0x0 ;  /* 0x000080000000791a */ /* 0x000fc80000000000 */
[----:B------:R-:W-:Y:S01]  /*1bc0*/  IMAD.SHL.U32 R6, R2, 0x2, RZ ;  /* 0x0000000202067824 */ /* 0x000fe200078e00ff */
[----:B------:R-:W-:Y:S01]  /*1bd0*/  LEA.HI R35, R40, R35, RZ, 0x1e ;  /* 0x0000002328237211 */ /* 0x000fe200078ff0ff */
[----:B------:R-:W-:Y:S01]  /*1be0*/  IMAD.SHL.U32 R5, R2, 0x8, RZ ;  /* 0x0000000802057824 */ /* 0x000fe200078e00ff */
[----:B------:R-:W-:Y:S01]  /*1bf0*/  F2FP.BF16.F32.PACK_AB R21, R21, R20 ;  /* 0x000000141515723e */ /* 0x000fe200000010ff */
[----:B------:R-:W-:Y:S01]  /*1c00*/  IMAD.SHL.U32 R41, R41, 0x4, RZ ;  /* 0x0000000429297824 */ /* 0x000fe200078e00ff */
[----:B------:R-:W-:Y:S02]  /*1c10*/  LOP3.LUT R6, R33, 0x6, R6, 0xf8, !PT ;  /* 0x0000000621067812 */ /* 0x000fe400078ef806 */
[----:B------:R-:W-:Y:S02]  /*1c20*/  F2FP.BF16.F32.PACK_AB R23, R23, R22 ;  /* 0x000000161717723e */ /* 0x000fe400000010ff */
[----:B------:R-:W-:Y:S01]  /*1c30*/  F2FP.BF16.F32.PACK_AB R9, R9, R8 ;  /* 0x000000080909723e */ /* 0x000fe200000010ff */
[----:B------:R-:W-:Y:S01]  /*1c40*/  IMAD R6, R35, 0x48, R6 ;  /* 0x0000004823067824 */ /* 0x000fe200078e0206 */
[----:B------:R-:W-:Y:S01]  /*1c50*/  F2FP.BF16.F32.PACK_AB R11, R11, R10 ;  /* 0x0000000a0b0b723e */ /* 0x000fe200000010ff */
[----:B------:R-:W-:Y:S01]  /*1c60*/  BAR.SYNC.DEFER_BLOCKING 0x0 ;  /* 0x0000000000007b1d */ /* 0x000fe20000010000 */
[----:B------:R-:W-:-:S02]  /*1c70*/  ISETP.GE.AND P0, PT, R3, R0, PT ;  /* 0x000000000300720c */ /* 0x000fc40003f06270 */
[----:B------:R-:W-:Y:S02]  /*1c80*/  LEA R6, R6, UR4, 0x1 ;  /* 0x0000000406067c11 */ /* 0x000fe4000f8e08ff */
[----:B------:R-:W-:Y:S02]  /*1c90*/  LOP3.LUT R0, R4, 0x38, R5, 0xf8, !PT ;  /* 0x0000003804007812 */ /* 0x000fe400078ef805 */
[----:B------:R-:W-:Y:S02]  /*1ca0*/  LOP3.LUT R36, R36, 0x1c, R41, 0xf8, !PT ;  /* 0x0000001c24247812 */ /* 0x000fe400078ef829 */
[----:B------:R-:W-:-:S03]  /*1cb0*/  ISETP.LT.AND P0, PT, R0, 0xc00, !P0 ;  /* 0x00000c000000780c */ /* 0x000fc60004701270 */
[----:B------:R-:W-:-:S04]  /*1cc0*/  IMAD R2, R36, 0x9, R37 ;  /* 0x0000000924027824 */ /* 0x000fc800078e0225 */
[----:B------:R-:W-:-:S05]  /*1cd0*/  IMAD.SHL.U32 R2, R2, 0x8, RZ ;  /* 0x0000000802027824 */ /* 0x000fca00078e00ff */
[----:B------:R-:W-:Y:S01]  /*1ce0*/  LEA R2, R2, UR4, 0x1 ;  /* 0x0000000402027c11 */ /* 0x000fe2000f8e08ff */
[----:B------:R3:W-:Y:S04]  /*1cf0*/  STS [R6], R21 ;  /* 0x0000001506007388 */ /* 0x0007e80000000800 */
[----:B------:R3:W-:Y:S04]  /*1d00*/  STS [R6+0x480], R23 ;  /* 0x0004801706007388 */ /* 0x0007e80000000800 */
[----:B------:R3:W-:Y:S04]  /*1d10*/  STS [R6+0x40], R9 ;  /* 0x0000400906007388 */ /* 0x0007e80000000800 */
[----:B------:R3:W-:Y:S01]  /*1d20*/  STS [R6+0x4c0], R11 ;  /* 0x0004c00b06007388 */ /* 0x0007e20000000800 */
[----:B------:R-:W-:Y:S06]  /*1d30*/  BAR.SYNC.DEFER_BLOCKING 0x0 ;  /* 0x0000000000007b1d */ /* 0x000fec0000010000 */
[----:B---3--:R-:W-:Y:S05]  /*1d40*/  @!P0 EXIT ;  /* 0x000000000000894d */ /* 0x008fea0003800000 */
[----:B------:R-:W1:Y:S01]  /*1d50*/  LDS.128 R8, [R2] ;  /* 0x0000000002087984 */ /* 0x000e620000000c00 */
[----:B------:R-:W2:Y:S01]  /*1d60*/  LDC.64 R4, c[0x0][0x220] ;  /* 0x00008800ff047b82 */ /* 0x000ea20000000a00 */
[----:B------:R-:W-:-:S04]  /*1d70*/  IMAD R3, R3, 0xc00, R0 ;  /* 0x00000c0003037824 */ /* 0x000fc800078e0200 */
[----:B--2---:R-:W-:-:S05]  /*1d80*/  IMAD.WIDE R4, R3, 0x2, R4 ;  /* 0x0000000203047825 */ /* 0x004fca00078e0204 */
[----:B-1----:R-:W-:Y:S01]  /*1d90*/  STG.E.128 desc[UR8][R4.64], R8 ;  /* 0x0000000804007986 */ /* 0x002fe2000c101d08 */
[----:B------:R-:W-:Y:S05]  /*1da0*/  EXIT ;  /* 0x000000000000794d */ /* 0x000fea0003800000 */
.L_x_1:
[----:B------:R-:W-:-:S00]  /*1db0*/  BRA `(.L_x_1) ;  /* 0xfffffffc00fc7947 */ /* 0x000fc0000383ffff */
[----:B------:R-:W-:-:S00]  /*1dc0*/  NOP ;  /* 0x0000000000007918 */ /* 0x000fc00000000000 */
        /* <DEDUP_REMOVED lines=11> */
.L_x_2:


//--------------------- .nv.shared.triton_mm      --------------------------
	.section	.nv.shared.triton_mm,"aw",@nobits
	.sectionflags	@""
	.align	16
	.zero		1024


//--------------------- .nv.constant0.triton_mm   --------------------------
	.section	.nv.constant0.triton_mm,"a",@progbits
	.sectionflags	@""
	.align	4
.nv.constant0.triton_mm:
	.zero		556
